//
// Generated by NVIDIA NVVM Compiler
//
// Compiler Build ID: CL-36424714
// Cuda compilation tools, release 13.0, V13.0.88
// Based on NVVM 20.0.0
//

.version 9.0
.target sm_100
.address_size 64

	// .globl	_Z12naiveStencilPfS_
.extern .shared .align 16 .b8 tile[];

.visible .entry _Z12naiveStencilPfS_(
	.param .u64 .ptr .align 1 _Z12naiveStencilPfS__param_0,
	.param .u64 .ptr .align 1 _Z12naiveStencilPfS__param_1
)
{
	.reg .pred 	%p<13>;
	.reg .b32 	%r<18>;
	.reg .b32 	%f<13>;
	.reg .b64 	%rd<9>;
	.reg .b64 	%fd<3>;

	ld.param.u64 	%rd1, [_Z12naiveStencilPfS__param_0];
	ld.param.u64 	%rd2, [_Z12naiveStencilPfS__param_1];
	mov.u32 	%r5, %ctaid.x;
	mov.u32 	%r6, %ntid.x;
	mov.u32 	%r7, %tid.x;
	mad.lo.s32 	%r4, %r5, %r6, %r7;
	mov.u32 	%r8, %ctaid.y;
	mov.u32 	%r9, %ntid.y;
	mov.u32 	%r10, %tid.y;
	mad.lo.s32 	%r1, %r8, %r9, %r10;
	mov.u32 	%r11, %ctaid.z;
	mov.u32 	%r12, %ntid.z;
	mov.u32 	%r13, %tid.z;
	mad.lo.s32 	%r2, %r11, %r12, %r13;
	shl.b32 	%r3, %r4, 6;
	mov.pred 	%p12, -1;
	setp.eq.s32 	%p4, %r4, 0;
	@%p4 bra 	$L__BB0_3;
	setp.eq.s32 	%p5, %r4, 7;
	@%p5 bra 	$L__BB0_3;
	setp.eq.s32 	%p12, %r1, 0;
$L__BB0_3:
	setp.eq.s32 	%p6, %r1, 7;
	or.pred  	%p7, %p12, %p6;
	setp.eq.s32 	%p8, %r2, 0;
	setp.eq.s32 	%p9, %r2, 7;
	or.pred  	%p10, %p8, %p9;
	or.pred  	%p11, %p7, %p10;
	@%p11 bra 	$L__BB0_5;
	shl.b32 	%r14, %r1, 3;
	add.s32 	%r15, %r14, %r2;
	add.s32 	%r16, %r15, %r3;
	add.s32 	%r17, %r16, -64;
	cvta.to.global.u64 	%rd3, %rd2;
	mul.wide.s32 	%rd4, %r17, 4;
	add.s64 	%rd5, %rd3, %rd4;
	ld.global.f32 	%f1, [%rd5];
	ld.global.f32 	%f2, [%rd5+512];
	add.f32 	%f3, %f1, %f2;
	ld.global.f32 	%f4, [%rd5+224];
	add.f32 	%f5, %f3, %f4;
	ld.global.f32 	%f6, [%rd5+288];
	add.f32 	%f7, %f5, %f6;
	ld.global.f32 	%f8, [%rd5+252];
	add.f32 	%f9, %f7, %f8;
	ld.global.f32 	%f10, [%rd5+260];
	add.f32 	%f11, %f9, %f10;
	cvt.f64.f32 	%fd1, %f11;
	mul.f64 	%fd2, %fd1, 0d3FE999999999999A;
	cvt.rn.f32.f64 	%f12, %fd2;
	cvta.to.global.u64 	%rd6, %rd1;
	mul.wide.s32 	%rd7, %r16, 4;
	add.s64 	%rd8, %rd6, %rd7;
	st.global.f32 	[%rd8], %f12;
$L__BB0_5:
	ret;

}
	// .globl	_Z12tiledStencilPfS_
.visible .entry _Z12tiledStencilPfS_(
	.param .u64 .ptr .align 1 _Z12tiledStencilPfS__param_0,
	.param .u64 .ptr .align 1 _Z12tiledStencilPfS__param_1
)
{
	.reg .pred 	%p<23>;
	.reg .b32 	%r<56>;
	.reg .b32 	%f<47>;
	.reg .b64 	%rd<9>;
	.reg .b64 	%fd<7>;

	ld.param.u64 	%rd1, [_Z12tiledStencilPfS__param_0];
	ld.param.u64 	%rd2, [_Z12tiledStencilPfS__param_1];
	cvta.to.global.u64 	%rd3, %rd2;
	mov.u32 	%r1, %ctaid.y;
	mov.u32 	%r2, %ntid.y;
	mov.u32 	%r3, %tid.y;
	mad.lo.s32 	%r17, %r1, %r2, %r3;
	mov.u32 	%r4, %ctaid.x;
	mov.u32 	%r5, %ntid.x;
	mov.u32 	%r6, %tid.x;
	mad.lo.s32 	%r18, %r4, %r5, %r6;
	mov.u32 	%r7, %ctaid.z;
	mov.u32 	%r8, %ntid.z;
	mov.u32 	%r9, %tid.z;
	mad.lo.s32 	%r19, %r7, %r8, %r9;
	shl.b32 	%r21, %r17, 6;
	shl.b32 	%r22, %r18, 3;
	add.s32 	%r23, %r22, %r19;
	add.s32 	%r10, %r23, %r21;
	mul.wide.s32 	%rd4, %r10, 4;
	add.s64 	%rd5, %rd3, %rd4;
	ld.global.f32 	%f7, [%rd5];
	mul.lo.s32 	%r11, %r5, %r3;
	add.s32 	%r12, %r11, %r9;
	mad.lo.s32 	%r24, %r12, %r5, %r6;
	shl.b32 	%r25, %r24, 2;
	mov.u32 	%r26, tile;
	add.s32 	%r13, %r26, %r25;
	st.shared.f32 	[%r13], %f7;
	bar.sync 	0;
	add.s32 	%r27, %r17, -1;
	add.s32 	%r28, %r18, -1;
	max.u32 	%r29, %r27, %r28;
	add.s32 	%r30, %r19, -1;
	max.u32 	%r31, %r29, %r30;
	setp.gt.u32 	%p1, %r31, 5;
	@%p1 bra 	$L__BB1_10;
	add.s32 	%r32, %r5, -1;
	setp.ge.u32 	%p2, %r6, %r32;
	add.s32 	%r33, %r2, -1;
	setp.ge.u32 	%p3, %r3, %r33;
	or.pred  	%p4, %p2, %p3;
	add.s32 	%r35, %r8, -1;
	setp.ge.u32 	%p5, %r9, %r35;
	or.pred  	%p6, %p4, %p5;
	@%p6 bra 	$L__BB1_9;
	or.b32  	%r37, %r1, %r4;
	or.b32  	%r38, %r37, %r7;
	setp.ne.s32 	%p7, %r38, 0;
	sub.s32 	%r39, %r11, %r5;
	add.s32 	%r40, %r39, %r9;
	mad.lo.s32 	%r41, %r40, %r5, %r6;
	shl.b32 	%r42, %r41, 2;
	add.s32 	%r14, %r26, %r42;
	add.s32 	%r44, %r12, %r5;
	mad.lo.s32 	%r45, %r44, %r5, %r6;
	shl.b32 	%r46, %r45, 2;
	add.s32 	%r15, %r26, %r46;
	add.s32 	%r47, %r12, -1;
	mad.lo.s32 	%r48, %r47, %r5, %r6;
	shl.b32 	%r49, %r48, 2;
	add.s32 	%r16, %r26, %r49;
	@%p7 bra 	$L__BB1_5;
	setp.eq.s32 	%p8, %r6, 0;
	setp.eq.s32 	%p9, %r3, 0;
	or.pred  	%p10, %p8, %p9;
	setp.eq.s32 	%p11, %r9, 0;
	or.pred  	%p12, %p11, %p10;
	@%p12 bra 	$L__BB1_5;
	ld.shared.f32 	%f11, [%r13+-4];
	ld.shared.f32 	%f12, [%r13+4];
	add.f32 	%f13, %f11, %f12;
	ld.shared.f32 	%f14, [%r14];
	add.f32 	%f15, %f13, %f14;
	ld.shared.f32 	%f16, [%r15];
	add.f32 	%f17, %f15, %f16;
	ld.shared.f32 	%f18, [%r16];
	add.f32 	%f19, %f17, %f18;
	shl.b32 	%r50, %r5, 2;
	add.s32 	%r51, %r13, %r50;
	ld.shared.f32 	%f20, [%r51];
	add.f32 	%f21, %f19, %f20;
	cvt.f64.f32 	%fd1, %f21;
	mul.f64 	%fd2, %fd1, 0d3FE999999999999A;
	cvt.rn.f32.f64 	%f44, %fd2;
$L__BB1_5:
	setp.ne.s32 	%p13, %r1, 0;
	setp.eq.s32 	%p14, %r4, 0;
	setp.eq.s32 	%p15, %r9, 0;
	or.pred  	%p16, %p14, %p15;
	or.pred  	%p17, %p16, %p13;
	@%p17 bra 	$L__BB1_7;
	ld.shared.f32 	%f22, [%r13+-4];
	ld.shared.f32 	%f23, [%r13+4];
	add.f32 	%f24, %f22, %f23;
	ld.shared.f32 	%f25, [%r14];
	add.f32 	%f26, %f24, %f25;
	ld.shared.f32 	%f27, [%r15];
	add.f32 	%f28, %f26, %f27;
	ld.shared.f32 	%f29, [%r16];
	add.f32 	%f30, %f28, %f29;
	shl.b32 	%r52, %r5, 2;
	add.s32 	%r53, %r13, %r52;
	ld.shared.f32 	%f31, [%r53];
	add.f32 	%f32, %f30, %f31;
	cvt.f64.f32 	%fd3, %f32;
	mul.f64 	%fd4, %fd3, 0d3FE999999999999A;
	cvt.rn.f32.f64 	%f44, %fd4;
$L__BB1_7:
	setp.ne.s32 	%p18, %r4, 0;
	setp.eq.s32 	%p19, %r1, 0;
	setp.eq.s32 	%p20, %r3, 0;
	or.pred  	%p21, %p19, %p20;
	or.pred  	%p22, %p21, %p18;
	@%p22 bra 	$L__BB1_9;
	ld.shared.f32 	%f33, [%r13+-4];
	ld.shared.f32 	%f34, [%r13+4];
	add.f32 	%f35, %f33, %f34;
	ld.shared.f32 	%f36, [%r14];
	add.f32 	%f37, %f35, %f36;
	ld.shared.f32 	%f38, [%r15];
	add.f32 	%f39, %f37, %f38;
	ld.shared.f32 	%f40, [%r16];
	add.f32 	%f41, %f39, %f40;
	shl.b32 	%r54, %r5, 2;
	add.s32 	%r55, %r13, %r54;
	ld.shared.f32 	%f42, [%r55];
	add.f32 	%f43, %f41, %f42;
	cvt.f64.f32 	%fd5, %f43;
	mul.f64 	%fd6, %fd5, 0d3FE999999999999A;
	cvt.rn.f32.f64 	%f44, %fd6;
$L__BB1_9:
	bar.sync 	0;
	cvta.to.global.u64 	%rd6, %rd1;
	add.s64 	%rd8, %rd6, %rd4;
	st.global.f32 	[%rd8], %f44;
$L__BB1_10:
	ret;

}


// ===== COMPILED SASS (sm_100) =====

	.target	sm_100

	.elftype	@"ET_EXEC"


//--------------------- .note.nv.tkinfo           --------------------------
	.section	.note.nv.tkinfo,"",@"SHT_NOTE"
	.sectionflags	@"SHF_NOTE_NV_TKINFO"
	.tkinfo
        /*0018*/ 	.word	0x00000002
        /*0030*/ 	.string	""
        /*0030*/ 	.string	"ptxas"
        /*0030*/ 	.string	"Cuda compilation tools, release 13.0, V13.0.88"
        /*0030*/ 	.string	"Build cuda_13.0.r13.0/compiler.36424714_0"
        /*0030*/ 	.string	"-arch sm_100 -m 64 "



//--------------------- .note.nv.cuinfo           --------------------------
	.section	.note.nv.cuinfo,"",@"SHT_NOTE"
	.sectionflags	@"SHF_NOTE_NV_CUINFO"
        /*0018*/ 	.short	0x0002
        /*001a*/ 	.short	0x0064
        /*001c*/ 	.short	0x0082
	.zero		2


//--------------------- .nv.info                  --------------------------
	.section	.nv.info,"",@"SHT_CUDA_INFO"
	.align	4


	//----- nvinfo : EIATTR_REGCOUNT
	.align		4
        /*0000*/ 	.byte	0x04, 0x2f
        /*0002*/ 	.short	(.L_1 - .L_0)
	.align		4
.L_0:
        /*0004*/ 	.word	index@(_Z12naiveStencilPfS_)
        /*0008*/ 	.word	0x00000012


	//----- nvinfo : EIATTR_FRAME_SIZE
	.align		4
.L_1:
        /*000c*/ 	.byte	0x04, 0x11
        /*000e*/ 	.short	(.L_3 - .L_2)
	.align		4
.L_2:
        /*0010*/ 	.word	index@(_Z12naiveStencilPfS_)
        /*0014*/ 	.word	0x00000000


	//----- nvinfo : EIATTR_REGCOUNT
	.align		4
.L_3:
        /*0018*/ 	.byte	0x04, 0x2f
        /*001a*/ 	.short	(.L_5 - .L_4)
	.align		4
.L_4:
        /*001c*/ 	.word	index@(_Z12tiledStencilPfS_)
        /*0020*/ 	.word	0x00000014


	//----- nvinfo : EIATTR_FRAME_SIZE
	.align		4
.L_5:
        /*0024*/ 	.byte	0x04, 0x11
        /*0026*/ 	.short	(.L_7 - .L_6)
	.align		4
.L_6:
        /*0028*/ 	.word	index@(_Z12tiledStencilPfS_)
        /*002c*/ 	.word	0x00000000


	//----- nvinfo : EIATTR_MIN_STACK_SIZE
	.align		4
.L_7:
        /*0030*/ 	.byte	0x04, 0x12
        /*0032*/ 	.short	(.L_9 - .L_8)
	.align		4
.L_8:
        /*0034*/ 	.word	index@(_Z12tiledStencilPfS_)
        /*0038*/ 	.word	0x00000000


	//----- nvinfo : EIATTR_MIN_STACK_SIZE
	.align		4
.L_9:
        /*003c*/ 	.byte	0x04, 0x12
        /*003e*/ 	.short	(.L_11 - .L_10)
	.align		4
.L_10:
        /*0040*/ 	.word	index@(_Z12naiveStencilPfS_)
        /*0044*/ 	.word	0x00000000
.L_11:


//--------------------- .nv.compat                --------------------------
	.section	.nv.compat,"",@"SHT_CUDA_COMPAT_INFO"
	.align	4
        /*0000*/ 	.byte	0x02, 0x09, 0x00, 0x00, 0x02, 0x02, 0x01, 0x00, 0x02, 0x05, 0x05, 0x00, 0x03, 0x07, 0x01, 0x01
        /*0010*/ 	.byte	0x02, 0x03, 0x00, 0x00, 0x02, 0x06, 0x01, 0x00, 0x04, 0x0b, 0x08, 0x00, 0x01, 0x00, 0x00, 0x00
        /*0020*/ 	.byte	0x00, 0x00, 0x00, 0x00


//--------------------- .nv.info._Z12tiledStencilPfS_ --------------------------
	.section	.nv.info._Z12tiledStencilPfS_,"",@"SHT_CUDA_INFO"
	.sectionflags	@""
	.align	4


	//----- nvinfo : EIATTR_CUDA_API_VERSION
	.align		4
        /*0000*/ 	.byte	0x04, 0x37
        /*0002*/ 	.short	(.L_13 - .L_12)
.L_12:
        /*0004*/ 	.word	0x00000082


	//----- nvinfo : EIATTR_KPARAM_INFO
	.align		4
.L_13:
        /*0008*/ 	.byte	0x04, 0x17
        /*000a*/ 	.short	(.L_15 - .L_14)
.L_14:
        /*000c*/ 	.word	0x00000000
        /*0010*/ 	.short	0x0001
        /*0012*/ 	.short	0x0008
        /*0014*/ 	.byte	0x00, 0xf5, 0x21, 0x00


	//----- nvinfo : EIATTR_KPARAM_INFO
	.align		4
.L_15:
        /*0018*/ 	.byte	0x04, 0x17
        /*001a*/ 	.short	(.L_17 - .L_16)
.L_16:
        /*001c*/ 	.word	0x00000000
        /*0020*/ 	.short	0x0000
        /*0022*/ 	.short	0x0000
        /*0024*/ 	.byte	0x00, 0xf5, 0x21, 0x00


	//----- nvinfo : EIATTR_SPARSE_MMA_MASK
	.align		4
.L_17:
        /*0028*/ 	.byte	0x03, 0x50
        /*002a*/ 	.short	0x0000


	//----- nvinfo : EIATTR_MAXREG_COUNT
	.align		4
        /*002c*/ 	.byte	0x03, 0x1b
        /*002e*/ 	.short	0x00ff


	//----- nvinfo : EIATTR_NUM_BARRIERS
	.align		4
        /*0030*/ 	.byte	0x02, 0x4c
        /*0032*/ 	.byte	0x01
	.zero		1


	//----- nvinfo : EIATTR_MERCURY_ISA_VERSION
	.align		4
        /*0034*/ 	.byte	0x03, 0x5f
        /*0036*/ 	.short	0x0101


	//----- nvinfo : EIATTR_VRC_CTA_INIT_COUNT
	.align		4
        /*0038*/ 	.byte	0x02, 0x4a
	.zero		1
	.zero		1


	//----- nvinfo : EIATTR_EXIT_INSTR_OFFSETS
	.align		4
        /*003c*/ 	.byte	0x04, 0x1c
        /*003e*/ 	.short	(.L_19 - .L_18)


	//   ....[0]....
.L_18:
        /*0040*/ 	.word	0x00000200


	//   ....[1]....
        /*0044*/ 	.word	0x000007b0


	//----- nvinfo : EIATTR_CRS_STACK_SIZE
	.align		4
.L_19:
        /*0048*/ 	.byte	0x04, 0x1e
        /*004a*/ 	.short	(.L_21 - .L_20)
.L_20:
        /*004c*/ 	.word	0x00000000


	//----- nvinfo : EIATTR_CBANK_PARAM_SIZE
	.align		4
.L_21:
        /*0050*/ 	.byte	0x03, 0x19
        /*0052*/ 	.short	0x0010


	//----- nvinfo : EIATTR_PARAM_CBANK
	.align		4
        /*0054*/ 	.byte	0x04, 0x0a
        /*0056*/ 	.short	(.L_23 - .L_22)
	.align		4
.L_22:
        /*0058*/ 	.word	index@(.nv.constant0._Z12tiledStencilPfS_)
        /*005c*/ 	.short	0x0380
        /*005e*/ 	.short	0x0010


	//----- nvinfo : EIATTR_SW_WAR
	.align		4
.L_23:
        /*0060*/ 	.byte	0x04, 0x36
        /*0062*/ 	.short	(.L_25 - .L_24)
.L_24:
        /*0064*/ 	.word	0x00000008
.L_25:


//--------------------- .nv.info._Z12naiveStencilPfS_ --------------------------
	.section	.nv.info._Z12naiveStencilPfS_,"",@"SHT_CUDA_INFO"
	.sectionflags	@""
	.align	4


	//----- nvinfo : EIATTR_CUDA_API_VERSION
	.align		4
        /*0000*/ 	.byte	0x04, 0x37
        /*0002*/ 	.short	(.L_27 - .L_26)
.L_26:
        /*0004*/ 	.word	0x00000082


	//----- nvinfo : EIATTR_KPARAM_INFO
	.align		4
.L_27:
        /*0008*/ 	.byte	0x04, 0x17
        /*000a*/ 	.short	(.L_29 - .L_28)
.L_28:
        /*000c*/ 	.word	0x00000000
        /*0010*/ 	.short	0x0001
        /*0012*/ 	.short	0x0008
        /*0014*/ 	.byte	0x00, 0xf5, 0x21, 0x00


	//----- nvinfo : EIATTR_KPARAM_INFO
	.align		4
.L_29:
        /*0018*/ 	.byte	0x04, 0x17
        /*001a*/ 	.short	(.L_31 - .L_30)
.L_30:
        /*001c*/ 	.word	0x00000000
        /*0020*/ 	.short	0x0000
        /*0022*/ 	.short	0x0000
        /*0024*/ 	.byte	0x00, 0xf5, 0x21, 0x00


	//----- nvinfo : EIATTR_SPARSE_MMA_MASK
	.align		4
.L_31:
        /*0028*/ 	.byte	0x03, 0x50
        /*002a*/ 	.short	0x0000


	//----- nvinfo : EIATTR_MAXREG_COUNT
	.align		4
        /*002c*/ 	.byte	0x03, 0x1b
        /*002e*/ 	.short	0x00ff


	//----- nvinfo : EIATTR_MERCURY_ISA_VERSION
	.align		4
        /*0030*/ 	.byte	0x03, 0x5f
        /*0032*/ 	.short	0x0101


	//----- nvinfo : EIATTR_VRC_CTA_INIT_COUNT
	.align		4
        /*0034*/ 	.byte	0x02, 0x4a
	.zero		1
	.zero		1


	//----- nvinfo : EIATTR_EXIT_INSTR_OFFSETS
	.align		4
        /*0038*/ 	.byte	0x04, 0x1c
        /*003a*/ 	.short	(.L_33 - .L_32)


	//   ....[0]....
.L_32:
        /*003c*/ 	.word	0x00000140


	//   ....[1]....
        /*0040*/ 	.word	0x000002e0


	//----- nvinfo : EIATTR_CBANK_PARAM_SIZE
	.align		4
.L_33:
        /*0044*/ 	.byte	0x03, 0x19
        /*0046*/ 	.short	0x0010


	//----- nvinfo : EIATTR_PARAM_CBANK
	.align		4
        /*0048*/ 	.byte	0x04, 0x0a
        /*004a*/ 	.short	(.L_35 - .L_34)
	.align		4
.L_34:
        /*004c*/ 	.word	index@(.nv.constant0._Z12naiveStencilPfS_)
        /*0050*/ 	.short	0x0380
        /*0052*/ 	.short	0x0010


	//----- nvinfo : EIATTR_SW_WAR
	.align		4
.L_35:
        /*0054*/ 	.byte	0x04, 0x36
        /*0056*/ 	.short	(.L_37 - .L_36)
.L_36:
        /*0058*/ 	.word	0x00000008
.L_37:


//--------------------- .nv.callgraph             --------------------------
	.section	.nv.callgraph,"",@"SHT_CUDA_CALLGRAPH"
	.align	4
	.sectionentsize	8
	.align		4
        /*0000*/ 	.word	0x00000000
	.align		4
        /*0004*/ 	.word	0xffffffff
	.align		4
        /*0008*/ 	.word	0x00000000
	.align		4
        /*000c*/ 	.word	0xfffffffe
	.align		4
        /*0010*/ 	.word	0x00000000
	.align		4
        /*0014*/ 	.word	0xfffffffd
	.align		4
        /*0018*/ 	.word	0x00000000
	.align		4
        /*001c*/ 	.word	0xfffffffc


//--------------------- .text._Z12tiledStencilPfS_ --------------------------
	.section	.text._Z12tiledStencilPfS_,"ax",@progbits
	.align	128
        .global         _Z12tiledStencilPfS_
        .type           _Z12tiledStencilPfS_,@function
        .size           _Z12tiledStencilPfS_,(.L_x_8 - _Z12tiledStencilPfS_)
        .other          _Z12tiledStencilPfS_,@"STO_CUDA_ENTRY STV_DEFAULT"
_Z12tiledStencilPfS_:
.text._Z12tiledStencilPfS_:
[----:B------:R-:W-:Y:S01]  /*0000*/  LDC R1, c[0x0][0x37c] ;  /* 0x0000df00ff017b82 */ /* 0x000fe20000000800 */
[----:B------:R-:W0:Y:S07]  /*0010*/  S2R R5, SR_TID.X ;  /* 0x0000000000057919 */ /* 0x000e2e0000002100 */
[----:B------:R-:W1:Y:S01]  /*0020*/  LDC R8, c[0x0][0x364] ;  /* 0x0000d900ff087b82 */ /* 0x000e620000000800 */
[----:B------:R-:W2:Y:S01]  /*0030*/  LDCU.64 UR6, c[0x0][0x358] ;  /* 0x00006b00ff0677ac */ /* 0x000ea20008000a00 */
[----:B------:R-:W3:Y:S01]  /*0040*/  S2R R17, SR_TID.Z ;  /* 0x0000000000117919 */ /* 0x000ee20000002300 */
[----:B------:R-:W1:Y:S05]  /*0050*/  S2R R15, SR_TID.Y ;  /* 0x00000000000f7919 */ /* 0x000e6a0000002200 */
[----:B------:R-:W0:Y:S08]  /*0060*/  LDC R2, c[0x0][0x360] ;  /* 0x0000d800ff027b82 */ /* 0x000e300000000800 */
[----:B------:R-:W0:Y:S08]  /*0070*/  S2UR UR9, SR_CTAID.X ;  /* 0x00000000000979c3 */ /* 0x000e300000002500 */
[----:B------:R-:W3:Y:S08]  /*0080*/  S2UR UR10, SR_CTAID.Z ;  /* 0x00000000000a79c3 */ /* 0x000ef00000002700 */
[----:B------:R-:W3:Y:S08]  /*0090*/  LDC R10, c[0x0][0x368] ;  /* 0x0000da00ff0a7b82 */ /* 0x000ef00000000800 */
[----:B------:R-:W1:Y:S01]  /*00a0*/  S2UR UR8, SR_CTAID.Y ;  /* 0x00000000000879c3 */ /* 0x000e620000002600 */
[----:B0-----:R-:W-:-:S07]  /*00b0*/  IMAD R4, R2, UR9, R5 ;  /* 0x0000000902047c24 */ /* 0x001fce000f8e0205 */
[----:B------:R-:W0:Y:S01]  /*00c0*/  LDC.64 R6, c[0x0][0x388] ;  /* 0x0000e200ff067b82 */ /* 0x000e220000000a00 */
[----:B---3--:R-:W-:-:S05]  /*00d0*/  IMAD R9, R10, UR10, R17 ;  /* 0x0000000a0a097c24 */ /* 0x008fca000f8e0211 */
[----:B------:R-:W-:Y:S01]  /*00e0*/  LEA R0, R4, R9, 0x3 ;  /* 0x0000000904007211 */ /* 0x000fe200078e18ff */
[----:B-1----:R-:W-:-:S05]  /*00f0*/  IMAD R3, R8, UR8, R15 ;  /* 0x0000000808037c24 */ /* 0x002fca000f8e020f */
[----:B------:R-:W-:-:S05]  /*0100*/  LEA R0, R3, R0, 0x6 ;  /* 0x0000000003007211 */ /* 0x000fca00078e30ff */
[----:B0-----:R-:W-:-:S06]  /*0110*/  IMAD.WIDE R6, R0, 0x4, R6 ;  /* 0x0000000400067825 */ /* 0x001fcc00078e0206 */
[----:B--2---:R-:W2:Y:S01]  /*0120*/  LDG.E R6, desc[UR6][R6.64] ;  /* 0x0000000606067981 */ /* 0x004ea2000c1e1900 */
[----:B------:R-:W0:Y:S01]  /*0130*/  S2UR UR5, SR_CgaCtaId ;  /* 0x00000000000579c3 */ /* 0x000e220000008800 */
[----:B------:R-:W-:Y:S01]  /*0140*/  IMAD R11, R15, R2, RZ ;  /* 0x000000020f0b7224 */ /* 0x000fe200078e02ff */
[----:B------:R-:W-:Y:S01]  /*0150*/  IADD3 R4, PT, PT, R4, -0x1, RZ ;  /* 0xffffffff04047810 */ /* 0x000fe20007ffe0ff */
[----:B------:R-:W-:Y:S02]  /*0160*/  UMOV UR4, 0x400 ;  /* 0x0000040000047882 */ /* 0x000fe40000000000 */
[----:B------:R-:W-:Y:S01]  /*0170*/  IMAD.IADD R13, R11, 0x1, R17 ;  /* 0x000000010b0d7824 */ /* 0x000fe200078e0211 */
[----:B------:R-:W-:-:S03]  /*0180*/  VIADDMNMX.U32 R4, R3, 0xffffffff, R4, !PT ;  /* 0xffffffff03047846 */ /* 0x000fc60007800004 */
[----:B------:R-:W-:Y:S01]  /*0190*/  IMAD R3, R13, R2, R5 ;  /* 0x000000020d037224 */ /* 0x000fe200078e0205 */
[----:B------:R-:W-:-:S04]  /*01a0*/  VIADDMNMX.U32 R4, R9, 0xffffffff, R4, !PT ;  /* 0xffffffff09047846 */ /* 0x000fc80007800004 */
[----:B------:R-:W-:Y:S01]  /*01b0*/  ISETP.GT.U32.AND P0, PT, R4, 0x5, PT ;  /* 0x000000050400780c */ /* 0x000fe20003f04070 */
[----:B0-----:R-:W-:-:S06]  /*01c0*/  ULEA UR4, UR5, UR4, 0x18 ;  /* 0x0000000405047291 */ /* 0x001fcc000f8ec0ff */
[----:B------:R-:W-:-:S05]  /*01d0*/  LEA R3, R3, UR4, 0x2 ;  /* 0x0000000403037c11 */ /* 0x000fca000f8e10ff */
[----:B--2---:R0:W-:Y:S01]  /*01e0*/  STS [R3], R6 ;  /* 0x0000000603007388 */ /* 0x0041e20000000800 */
[----:B------:R-:W-:Y:S06]  /*01f0*/  BAR.SYNC.DEFER_BLOCKING 0x0 ;  /* 0x0000000000007b1d */ /* 0x000fec0000010000 */
[----:B------:R-:W-:Y:S05]  /*0200*/  @P0 EXIT ;  /* 0x000000000000094d */ /* 0x000fea0003800000 */
[----:B0-----:R-:W-:Y:S01]  /*0210*/  IADD3 R6, PT, PT, R8, -0x1, RZ ;  /* 0xffffffff08067810 */ /* 0x001fe20007ffe0ff */
[----:B------:R-:W-:Y:S01]  /*0220*/  BSSY.RECONVERGENT B0, `(.L_x_0) ;  /* 0x0000054000007945 */ /* 0x000fe20003800200 */
[----:B------:R-:W-:Y:S02]  /*0230*/  IADD3 R4, PT, PT, R2, -0x1, RZ ;  /* 0xffffffff02047810 */ /* 0x000fe40007ffe0ff */
[----:B------:R-:W-:Y:S01]  /*0240*/  ISETP.GE.U32.AND P0, PT, R15, R6, PT ;  /* 0x000000060f00720c */ /* 0x000fe20003f06070 */
[----:B------:R-:W-:-:S03]  /*0250*/  VIADD R6, R10, 0xffffffff ;  /* 0xffffffff0a067836 */ /* 0x000fc60000000000 */
[----:B------:R-:W-:-:S04]  /*0260*/  ISETP.GE.U32.OR P0, PT, R5, R4, P0 ;  /* 0x000000040500720c */ /* 0x000fc80000706470 */
[----:B------:R-:W-:-:S13]  /*0270*/  ISETP.GE.U32.OR P0, PT, R17, R6, P0 ;  /* 0x000000061100720c */ /* 0x000fda0000706470 */
[----:B------:R-:W-:Y:S05]  /*0280*/  @P0 BRA `(.L_x_1) ;  /* 0x0000000400340947 */ /* 0x000fea0003800000 */
[----:B------:R-:W-:Y:S01]  /*0290*/  ISETP.NE.AND P2, PT, R15, RZ, PT ;  /* 0x000000ff0f00720c */ /* 0x000fe20003f45270 */
[----:B------:R-:W-:Y:S01]  /*02a0*/  ULOP3.LUT UP0, URZ, UR10, UR8, UR9, 0xfe, !UPT ;  /* 0x000000080aff7292 */ /* 0x000fe2000f80fe09 */
[-C--:B------:R-:W-:Y:S01]  /*02b0*/  IADD3 R6, PT, PT, R13, R2.reuse, RZ ;  /* 0x000000020d067210 */ /* 0x080fe20007ffe0ff */
[----:B------:R-:W-:Y:S01]  /*02c0*/  BSSY.RECONVERGENT B1, `(.L_x_2) ;  /* 0x0000023000017945 */ /* 0x000fe20003800200 */
[----:B------:R-:W-:Y:S02]  /*02d0*/  ISETP.EQ.OR P0, PT, R5, RZ, !P2 ;  /* 0x000000ff0500720c */ /* 0x000fe40005702670 */
[C---:B------:R-:W-:Y:S01]  /*02e0*/  IADD3 R11, PT, PT, R17.reuse, R11, -R2 ;  /* 0x0000000b110b7210 */ /* 0x040fe20007ffe802 */
[-CC-:B------:R-:W-:Y:S01]  /*02f0*/  IMAD R6, R6, R2.reuse, R5.reuse ;  /* 0x0000000206067224 */ /* 0x180fe200078e0205 */
[----:B------:R-:W-:Y:S02]  /*0300*/  ISETP.EQ.OR P0, PT, R17, RZ, P0 ;  /* 0x000000ff1100720c */ /* 0x000fe40000702670 */
[----:B------:R-:W-:Y:S01]  /*0310*/  IADD3 R13, PT, PT, R13, -0x1, RZ ;  /* 0xffffffff0d0d7810 */ /* 0x000fe20007ffe0ff */
[----:B------:R-:W-:Y:S01]  /*0320*/  IMAD R4, R11, R2, R5 ;  /* 0x000000020b047224 */ /* 0x000fe200078e0205 */
[----:B------:R-:W-:-:S02]  /*0330*/  PLOP3.LUT P0, PT, P0, PT, UP0, 0xea, 0xae ;  /* 0x0000000000ae781c */ /* 0x000fc4000070fd0a */
[----:B------:R-:W-:Y:S01]  /*0340*/  ISETP.NE.AND P1, PT, R17, RZ, PT ;  /* 0x000000ff1100720c */ /* 0x000fe20003f25270 */
[----:B------:R-:W-:Y:S01]  /*0350*/  IMAD R13, R13, R2, R5 ;  /* 0x000000020d0d7224 */ /* 0x000fe200078e0205 */
[----:B------:R-:W-:Y:S02]  /*0360*/  ISETP.EQ.OR P2, PT, RZ, UR8, !P2 ;  /* 0x00000008ff007c0c */ /* 0x000fe4000d742670 */
[----:B------:R-:W-:Y:S02]  /*0370*/  ISETP.EQ.OR P1, PT, RZ, UR9, !P1 ;  /* 0x00000009ff007c0c */ /* 0x000fe4000cf22670 */
[----:B------:R-:W-:Y:S02]  /*0380*/  LEA R5, R6, UR4, 0x2 ;  /* 0x0000000406057c11 */ /* 0x000fe4000f8e10ff */
[----:B------:R-:W-:Y:S02]  /*0390*/  ISETP.NE.OR P1, PT, RZ, UR8, P1 ;  /* 0x00000008ff007c0c */ /* 0x000fe40008f25670 */
[----:B------:R-:W-:-:S02]  /*03a0*/  ISETP.NE.OR P2, PT, RZ, UR9, P2 ;  /* 0x00000009ff007c0c */ /* 0x000fc40009745670 */
[----:B------:R-:W-:Y:S02]  /*03b0*/  LEA R4, R4, UR4, 0x2 ;  /* 0x0000000404047c11 */ /* 0x000fe4000f8e10ff */
[----:B------:R-:W-:Y:S01]  /*03c0*/  LEA R6, R13, UR4, 0x2 ;  /* 0x000000040d067c11 */ /* 0x000fe2000f8e10ff */
[----:B------:R-:W-:Y:S08]  /*03d0*/  @P0 BRA `(.L_x_3) ;  /* 0x0000000000440947 */ /* 0x000ff00003800000 */
[----:B------:R-:W-:Y:S01]  /*03e0*/  LDS R7, [R3+-0x4] ;  /* 0xfffffc0003077984 */ /* 0x000fe20000000800 */
[----:B------:R-:W-:Y:S01]  /*03f0*/  IMAD R11, R2, 0x4, R3 ;  /* 0x00000004020b7824 */ /* 0x000fe200078e0203 */
[----:B------:R-:W-:Y:S01]  /*0400*/  UMOV UR12, 0x9999999a ;  /* 0x9999999a000c7882 */ /* 0x000fe20000000000 */
[----:B------:R-:W-:Y:S01]  /*0410*/  UMOV UR13, 0x3fe99999 ;  /* 0x3fe99999000d7882 */ /* 0x000fe20000000000 */
[----:B------:R-:W0:Y:S04]  /*0420*/  LDS R8, [R3+0x4] ;  /* 0x0000040003087984 */ /* 0x000e280000000800 */
[----:B------:R-:W1:Y:S04]  /*0430*/  LDS R10, [R4] ;  /* 0x00000000040a7984 */ /* 0x000e680000000800 */
[----:B------:R-:W2:Y:S04]  /*0440*/  LDS R12, [R5] ;  /* 0x00000000050c7984 */ /* 0x000ea80000000800 */
[----:B------:R-:W3:Y:S04]  /*0450*/  LDS R14, [R6] ;  /* 0x00000000060e7984 */ /* 0x000ee80000000800 */
[----:B------:R-:W4:Y:S01]  /*0460*/  LDS R16, [R11] ;  /* 0x000000000b107984 */ /* 0x000f220000000800 */
[----:B0-----:R-:W-:-:S04]  /*0470*/  FADD R7, R7, R8 ;  /* 0x0000000807077221 */ /* 0x001fc80000000000 */
[----:B-1----:R-:W-:-:S04]  /*0480*/  FADD R7, R7, R10 ;  /* 0x0000000a07077221 */ /* 0x002fc80000000000 */
[----:B--2---:R-:W-:-:S04]  /*0490*/  FADD R7, R7, R12 ;  /* 0x0000000c07077221 */ /* 0x004fc80000000000 */
[----:B---3--:R-:W-:-:S04]  /*04a0*/  FADD R7, R7, R14 ;  /* 0x0000000e07077221 */ /* 0x008fc80000000000 */
[----:B----4-:R-:W-:-:S04]  /*04b0*/  FADD R7, R7, R16 ;  /* 0x0000001007077221 */ /* 0x010fc80000000000 */
[----:B------:R-:W0:Y:S02]  /*04c0*/  F2F.F64.F32 R8, R7 ;  /* 0x0000000700087310 */ /* 0x000e240000201800 */
[----:B0-----:R-:W-:-:S10]  /*04d0*/  DMUL R8, R8, UR12 ;  /* 0x0000000c08087c28 */ /* 0x001fd40008000000 */
[----:B------:R0:W1:Y:S02]  /*04e0*/  F2F.F32.F64 R9, R8 ;  /* 0x0000000800097310 */ /* 0x0000640000301000 */
.L_x_3:
[----:B------:R-:W-:Y:S05]  /*04f0*/  BSYNC.RECONVERGENT B1 ;  /* 0x0000000000017941 */ /* 0x000fea0003800200 */
.L_x_2:
[----:B------:R-:W-:Y:S04]  /*0500*/  BSSY.RECONVERGENT B1, `(.L_x_4) ;  /* 0x0000013000017945 */ /* 0x000fe80003800200 */
[----:B------:R-:W-:Y:S05]  /*0510*/  @P1 BRA `(.L_x_5) ;  /* 0x0000000000441947 */ /* 0x000fea0003800000 */
[----:B------:R-:W-:Y:S01]  /*0520*/  LDS R7, [R3+-0x4] ;  /* 0xfffffc0003077984 */ /* 0x000fe20000000800 */
[----:B------:R-:W-:Y:S01]  /*0530*/  LEA R11, R2, R3, 0x2 ;  /* 0x00000003020b7211 */ /* 0x000fe200078e10ff */
[----:B------:R-:W-:Y:S01]  /*0540*/  UMOV UR12, 0x9999999a ;  /* 0x9999999a000c7882 */ /* 0x000fe20000000000 */
[----:B------:R-:W-:Y:S01]  /*0550*/  UMOV UR13, 0x3fe99999 ;  /* 0x3fe99999000d7882 */ /* 0x000fe20000000000 */
[----:B0-----:R-:W0:Y:S04]  /*0560*/  LDS R8, [R3+0x4] ;  /* 0x0000040003087984 */ /* 0x001e280000000800 */
[----:B------:R-:W2:Y:S04]  /*0570*/  LDS R10, [R4] ;  /* 0x00000000040a7984 */ /* 0x000ea80000000800 */
[----:B------:R-:W3:Y:S04]  /*0580*/  LDS R12, [R5] ;  /* 0x00000000050c7984 */ /* 0x000ee80000000800 */
[----:B------:R-:W4:Y:S04]  /*0590*/  LDS R14, [R6] ;  /* 0x00000000060e7984 */ /* 0x000f280000000800 */
[----:B------:R-:W5:Y:S01]  /*05a0*/  LDS R16, [R11] ;  /* 0x000000000b107984 */ /* 0x000f620000000800 */
[----:B0-----:R-:W-:-:S04]  /*05b0*/  FADD R7, R7, R8 ;  /* 0x0000000807077221 */ /* 0x001fc80000000000 */
[----:B--2---:R-:W-:-:S04]  /*05c0*/  FADD R7, R7, R10 ;  /* 0x0000000a07077221 */ /* 0x004fc80000000000 */
[----:B---3--:R-:W-:-:S04]  /*05d0*/  FADD R7, R7, R12 ;  /* 0x0000000c07077221 */ /* 0x008fc80000000000 */
[----:B----4-:R-:W-:-:S04]  /*05e0*/  FADD R7, R7, R14 ;  /* 0x0000000e07077221 */ /* 0x010fc80000000000 */
[----:B-----5:R-:W-:-:S04]  /*05f0*/  FADD R7, R7, R16 ;  /* 0x0000001007077221 */ /* 0x020fc80000000000 */
[----:B-1----:R-:W0:Y:S02]  /*0600*/  F2F.F64.F32 R8, R7 ;  /* 0x0000000700087310 */ /* 0x002e240000201800 */
[----:B0-----:R-:W-:-:S10]  /*0610*/  DMUL R8, R8, UR12 ;  /* 0x0000000c08087c28 */ /* 0x001fd40008000000 */
[----:B------:R2:W3:Y:S02]  /*0620*/  F2F.F32.F64 R9, R8 ;  /* 0x0000000800097310 */ /* 0x0004e40000301000 */
.L_x_5:
[----:B------:R-:W-:Y:S05]  /*0630*/  BSYNC.RECONVERGENT B1 ;  /* 0x0000000000017941 */ /* 0x000fea0003800200 */
.L_x_4:
[----:B------:R-:W-:Y:S05]  /*0640*/  @P2 BRA `(.L_x_1) ;  /* 0x0000000000442947 */ /* 0x000fea0003800000 */
[----:B------:R-:W-:Y:S01]  /*0650*/  LDS R7, [R3+-0x4] ;  /* 0xfffffc0003077984 */ /* 0x000fe20000000800 */
[----:B------:R-:W-:Y:S01]  /*0660*/  LEA R11, R2, R3, 0x2 ;  /* 0x00000003020b7211 */ /* 0x000fe200078e10ff */
[----:B------:R-:W-:Y:S01]  /*0670*/  UMOV UR12, 0x9999999a ;  /* 0x9999999a000c7882 */ /* 0x000fe20000000000 */
[----:B------:R-:W-:Y:S01]  /*0680*/  UMOV UR13, 0x3fe99999 ;  /* 0x3fe99999000d7882 */ /* 0x000fe20000000000 */
[----:B0-2---:R-:W0:Y:S04]  /*0690*/  LDS R8, [R3+0x4] ;  /* 0x0000040003087984 */ /* 0x005e280000000800 */
[----:B------:R-:W2:Y:S04]  /*06a0*/  LDS R4, [R4] ;  /* 0x0000000004047984 */ /* 0x000ea80000000800 */
[----:B------:R-:W4:Y:S04]  /*06b0*/  LDS R10, [R5] ;  /* 0x00000000050a7984 */ /* 0x000f280000000800 */
[----:B------:R-:W5:Y:S04]  /*06c0*/  LDS R6, [R6] ;  /* 0x0000000006067984 */ /* 0x000f680000000800 */
[----:B------:R-:W1:Y:S01]  /*06d0*/  LDS R2, [R11] ;  /* 0x000000000b027984 */ /* 0x000e620000000800 */
[----:B0-----:R-:W-:-:S04]  /*06e0*/  FADD R7, R7, R8 ;  /* 0x0000000807077221 */ /* 0x001fc80000000000 */
[----:B--2---:R-:W-:-:S04]  /*06f0*/  FADD R7, R7, R4 ;  /* 0x0000000407077221 */ /* 0x004fc80000000000 */
[----:B----4-:R-:W-:-:S04]  /*0700*/  FADD R7, R7, R10 ;  /* 0x0000000a07077221 */ /* 0x010fc80000000000 */
[----:B-----5:R-:W-:-:S04]  /*0710*/  FADD R7, R7, R6 ;  /* 0x0000000607077221 */ /* 0x020fc80000000000 */
[----:B-1----:R-:W-:-:S04]  /*0720*/  FADD R7, R7, R2 ;  /* 0x0000000207077221 */ /* 0x002fc80000000000 */
[----:B------:R-:W0:Y:S02]  /*0730*/  F2F.F64.F32 R2, R7 ;  /* 0x0000000700027310 */ /* 0x000e240000201800 */
[----:B0-----:R-:W-:-:S06]  /*0740*/  DMUL R2, R2, UR12 ;  /* 0x0000000c02027c28 */ /* 0x001fcc0008000000 */
[----:B---3--:R4:W0:Y:S05]  /*0750*/  F2F.F32.F64 R9, R2 ;  /* 0x0000000200097310 */ /* 0x00882a0000301000 */
.L_x_1:
[----:B------:R-:W-:Y:S05]  /*0760*/  BSYNC.RECONVERGENT B0 ;  /* 0x0000000000007941 */ /* 0x000fea0003800200 */
.L_x_0:
[----:B----4-:R-:W4:Y:S02]  /*0770*/  LDC.64 R2, c[0x0][0x380] ;  /* 0x0000e000ff027b82 */ /* 0x010f240000000a00 */
[----:B----4-:R-:W-:-:S06]  /*0780*/  IMAD.WIDE R2, R0, 0x4, R2 ;  /* 0x0000000400027825 */ /* 0x010fcc00078e0202 */
[----:B------:R-:W-:Y:S06]  /*0790*/  BAR.SYNC.DEFER_BLOCKING 0x0 ;  /* 0x0000000000007b1d */ /* 0x000fec0000010000 */
[----:B01-3--:R-:W-:Y:S01]  /*07a0*/  STG.E desc[UR6][R2.64], R9 ;  /* 0x0000000902007986 */ /* 0x00bfe2000c101906 */
[----:B------:R-:W-:Y:S05]  /*07b0*/  EXIT ;  /* 0x000000000000794d */ /* 0x000fea0003800000 */
.L_x_6:
[----:B------:R-:W-:-:S00]  /*07c0*/  BRA `(.L_x_6) ;  /* 0xfffffffc00fc7947 */ /* 0x000fc0000383ffff */
[----:B------:R-:W-:-:S00]  /*07d0*/  NOP ;  /* 0x0000000000007918 */ /* 0x000fc00000000000 */
        /* <DEDUP_REMOVED lines=10> */
.L_x_8:


//--------------------- .text._Z12naiveStencilPfS_ --------------------------
	.section	.text._Z12naiveStencilPfS_,"ax",@progbits
	.align	128
        .global         _Z12naiveStencilPfS_
        .type           _Z12naiveStencilPfS_,@function
        .size           _Z12naiveStencilPfS_,(.L_x_9 - _Z12naiveStencilPfS_)
        .other          _Z12naiveStencilPfS_,@"STO_CUDA_ENTRY STV_DEFAULT"
_Z12naiveStencilPfS_:
.text._Z12naiveStencilPfS_:
[----:B------:R-:W-:Y:S01]  /*0000*/  LDC R1, c[0x0][0x37c] ;  /* 0x0000df00ff017b82 */ /* 0x000fe20000000800 */
[----:B------:R-:W0:Y:S07]  /*0010*/  S2R R3, SR_TID.X ;  /* 0x0000000000037919 */ /* 0x000e2e0000002100 */
[----:B------:R-:W0:Y:S01]  /*0020*/  S2UR UR4, SR_CTAID.X ;  /* 0x00000000000479c3 */ /* 0x000e220000002500 */
[----:B------:R-:W1:Y:S01]  /*0030*/  S2R R5, SR_TID.Y ;  /* 0x0000000000057919 */ /* 0x000e620000002200 */
[----:B------:R-:W2:Y:S06]  /*0040*/  S2R R7, SR_TID.Z ;  /* 0x0000000000077919 */ /* 0x000eac0000002300 */
[----:B------:R-:W0:Y:S08]  /*0050*/  LDC R0, c[0x0][0x360] ;  /* 0x0000d800ff007b82 */ /* 0x000e300000000800 */
[----:B------:R-:W1:Y:S08]  /*0060*/  S2UR UR5, SR_CTAID.Y ;  /* 0x00000000000579c3 */ /* 0x000e700000002600 */
[----:B------:R-:W1:Y:S08]  /*0070*/  LDC R4, c[0x0][0x364] ;  /* 0x0000d900ff047b82 */ /* 0x000e700000000800 */
[----:B------:R-:W2:Y:S01]  /*0080*/  S2UR UR6, SR_CTAID.Z ;  /* 0x00000000000679c3 */ /* 0x000ea20000002700 */
[----:B0-----:R-:W-:-:S05]  /*0090*/  IMAD R0, R0, UR4, R3 ;  /* 0x0000000400007c24 */ /* 0x001fca000f8e0203 */
[C---:B------:R-:W-:Y:S02]  /*00a0*/  ISETP.NE.AND P0, PT, R0.reuse, 0x7, PT ;  /* 0x000000070000780c */ /* 0x040fe40003f05270 */
[----:B------:R-:W2:Y:S02]  /*00b0*/  LDC R2, c[0x0][0x368] ;  /* 0x0000da00ff027b82 */ /* 0x000ea40000000800 */
[----:B------:R-:W-:Y:S01]  /*00c0*/  ISETP.EQ.OR P0, PT, R0, RZ, !P0 ;  /* 0x000000ff0000720c */ /* 0x000fe20004702670 */
[----:B-1----:R-:W-:-:S05]  /*00d0*/  IMAD R4, R4, UR5, R5 ;  /* 0x0000000504047c24 */ /* 0x002fca000f8e0205 */
[----:B------:R-:W-:-:S04]  /*00e0*/  ISETP.EQ.OR P1, PT, R4, RZ, P0 ;  /* 0x000000ff0400720c */ /* 0x000fc80000722670 */
[----:B------:R-:W-:Y:S01]  /*00f0*/  ISETP.EQ.OR P1, PT, R4, 0x7, P1 ;  /* 0x000000070400780c */ /* 0x000fe20000f22670 */
[----:B--2---:R-:W-:-:S05]  /*0100*/  IMAD R5, R2, UR6, R7 ;  /* 0x0000000602057c24 */ /* 0x004fca000f8e0207 */
[----:B------:R-:W-:-:S04]  /*0110*/  ISETP.NE.AND P0, PT, R5, 0x7, PT ;  /* 0x000000070500780c */ /* 0x000fc80003f05270 */
[----:B------:R-:W-:-:S04]  /*0120*/  ISETP.EQ.OR P0, PT, R5, RZ, !P0 ;  /* 0x000000ff0500720c */ /* 0x000fc80004702670 */
[----:B------:R-:W-:-:S13]  /*0130*/  PLOP3.LUT P0, PT, P1, P0, PT, 0xf8, 0x8f ;  /* 0x00000000008f781c */ /* 0x000fda0000f01f70 */
[----:B------:R-:W-:Y:S05]  /*0140*/  @P0 EXIT ;  /* 0x000000000000094d */ /* 0x000fea0003800000 */
[----:B------:R-:W0:Y:S01]  /*0150*/  LDC.64 R2, c[0x0][0x388] ;  /* 0x0000e200ff027b82 */ /* 0x000e220000000a00 */
[----:B------:R-:W-:Y:S01]  /*0160*/  LEA R5, R4, R5, 0x3 ;  /* 0x0000000504057211 */ /* 0x000fe200078e18ff */
[----:B------:R-:W1:Y:S03]  /*0170*/  LDCU.64 UR4, c[0x0][0x358] ;  /* 0x00006b00ff0477ac */ /* 0x000e660008000a00 */
[----:B------:R-:W-:-:S04]  /*0180*/  LEA R9, R0, R5, 0x6 ;  /* 0x0000000500097211 */ /* 0x000fc800078e30ff */
[----:B------:R-:W-:-:S05]  /*0190*/  IADD3 R5, PT, PT, R9, -0x40, RZ ;  /* 0xffffffc009057810 */ /* 0x000fca0007ffe0ff */
[----:B0-----:R-:W-:-:S05]  /*01a0*/  IMAD.WIDE R2, R5, 0x4, R2 ;  /* 0x0000000405027825 */ /* 0x001fca00078e0202 */
[----:B-1----:R-:W2:Y:S04]  /*01b0*/  LDG.E R0, desc[UR4][R2.64] ;  /* 0x0000000402007981 */ /* 0x002ea8000c1e1900 */
[----:B------:R-:W2:Y:S04]  /*01c0*/  LDG.E R5, desc[UR4][R2.64+0x200] ;  /* 0x0002000402057981 */ /* 0x000ea8000c1e1900 */
[----:B------:R-:W3:Y:S04]  /*01d0*/  LDG.E R7, desc[UR4][R2.64+0xe0] ;  /* 0x0000e00402077981 */ /* 0x000ee8000c1e1900 */
[----:B------:R-:W4:Y:S04]  /*01e0*/  LDG.E R11, desc[UR4][R2.64+0x120] ;  /* 0x00012004020b7981 */ /* 0x000f28000c1e1900 */
[----:B------:R-:W5:Y:S04]  /*01f0*/  LDG.E R13, desc[UR4][R2.64+0xfc] ;  /* 0x0000fc04020d7981 */ /* 0x000f68000c1e1900 */
[----:B------:R-:W5:Y:S01]  /*0200*/  LDG.E R15, desc[UR4][R2.64+0x104] ;  /* 0x00010404020f7981 */ /* 0x000f62000c1e1900 */
[----:B------:R-:W-:Y:S01]  /*0210*/  UMOV UR6, 0x9999999a ;  /* 0x9999999a00067882 */ /* 0x000fe20000000000 */
[----:B------:R-:W-:Y:S01]  /*0220*/  UMOV UR7, 0x3fe99999 ;  /* 0x3fe9999900077882 */ /* 0x000fe20000000000 */
[----:B--2---:R-:W-:-:S04]  /*0230*/  FADD R0, R0, R5 ;  /* 0x0000000500007221 */ /* 0x004fc80000000000 */
[----:B---3--:R-:W-:Y:S02]  /*0240*/  FADD R0, R0, R7 ;  /* 0x0000000700007221 */ /* 0x008fe40000000000 */
[----:B------:R-:W0:Y:S02]  /*0250*/  LDC.64 R6, c[0x0][0x380] ;  /* 0x0000e000ff067b82 */ /* 0x000e240000000a00 */
[----:B----4-:R-:W-:-:S04]  /*0260*/  FADD R0, R0, R11 ;  /* 0x0000000b00007221 */ /* 0x010fc80000000000 */
[----:B-----5:R-:W-:-:S04]  /*0270*/  FADD R0, R0, R13 ;  /* 0x0000000d00007221 */ /* 0x020fc80000000000 */
[----:B------:R-:W-:-:S04]  /*0280*/  FADD R0, R0, R15 ;  /* 0x0000000f00007221 */ /* 0x000fc80000000000 */
[----:B------:R-:W1:Y:S01]  /*0290*/  F2F.F64.F32 R4, R0 ;  /* 0x0000000000047310 */ /* 0x000e620000201800 */
[----:B0-----:R-:W-:Y:S01]  /*02a0*/  IMAD.WIDE R2, R9, 0x4, R6 ;  /* 0x0000000409027825 */ /* 0x001fe200078e0206 */
[----:B-1----:R-:W-:-:S10]  /*02b0*/  DMUL R4, R4, UR6 ;  /* 0x0000000604047c28 */ /* 0x002fd40008000000 */
[----:B------:R-:W0:Y:S02]  /*02c0*/  F2F.F32.F64 R5, R4 ;  /* 0x0000000400057310 */ /* 0x000e240000301000 */
[----:B0-----:R-:W-:Y:S01]  /*02d0*/  STG.E desc[UR4][R2.64], R5 ;  /* 0x0000000502007986 */ /* 0x001fe2000c101904 */
[----:B------:R-:W-:Y:S05]  /*02e0*/  EXIT ;  /* 0x000000000000794d */ /* 0x000fea0003800000 */
.L_x_7:
        /* <DEDUP_REMOVED lines=9> */
.L_x_9:


//--------------------- .nv.shared._Z12tiledStencilPfS_ --------------------------
	.section	.nv.shared._Z12tiledStencilPfS_,"aw",@nobits
	.sectionflags	@""
	.align	16
	.zero		1024


//--------------------- .nv.shared.reserved.0     --------------------------
	.section	.nv.shared.reserved.0,"aw",@nobits
	.weak		__nv_reservedSMEM_offset_0_alias
	.size		__nv_reservedSMEM_offset_0_alias, 0, 64
	.other		__nv_reservedSMEM_offset_0_alias,@"STO_CUDA_RESERVED_SHARED STV_DEFAULT"
__nv_reservedSMEM_offset_0_alias:
	.zero		0
	.zero		64


//--------------------- .nv.shared._Z12naiveStencilPfS_ --------------------------
	.section	.nv.shared._Z12naiveStencilPfS_,"aw",@nobits
	.sectionflags	@""
	.align	16
	.zero		1024


//--------------------- .nv.constant0._Z12tiledStencilPfS_ --------------------------
	.section	.nv.constant0._Z12tiledStencilPfS_,"a",@progbits
	.sectionflags	@""
	.align	4
.nv.constant0._Z12tiledStencilPfS_:
	.zero		912


//--------------------- .nv.constant0._Z12naiveStencilPfS_ --------------------------
	.section	.nv.constant0._Z12naiveStencilPfS_,"a",@progbits
	.sectionflags	@""
	.align	4
.nv.constant0._Z12naiveStencilPfS_:
	.zero		912


//--------------------- SYMBOLS --------------------------

	.type		.nv.reservedSmem.offset0,@object
	.size		.nv.reservedSmem.offset0,0x4
	.type		.nv.reservedSmem.cap,@object
	.size		.nv.reservedSmem.cap,0x4
